	.headerflags	@"EF_CUDA_TEXMODE_UNIFIED EF_CUDA_64BIT_ADDRESS EF_CUDA_ACCELERATORS EF_CUDA_SM90 EF_CUDA_VIRTUAL_SM(EF_CUDA_SM90)"
	.elftype	@"ET_EXEC"


//--------------------- .nv.info                  --------------------------
	.section	.nv.info,"",@"SHT_CUDA_INFO"
	.align	4


	//----- nvinfo : EIATTR_REGCOUNT
	.align		4
        /*0000*/ 	.byte	0x04, 0x2f
        /*0002*/ 	.short	(.L_3 - .L_2)
	.align		4
.L_2:
        /*0004*/ 	.word	index@(triton_poi_fused__native_batch_norm_legit_no_training_relu_8)
        /*0008*/ 	.word	0x00000024


	//----- nvinfo : EIATTR_MIN_STACK_SIZE
	.align		4
.L_3:
        /*000c*/ 	.byte	0x04, 0x12
        /*000e*/ 	.short	(.L_5 - .L_4)
	.align		4
.L_4:
        /*0010*/ 	.word	index@(triton_poi_fused__native_batch_norm_legit_no_training_relu_8)
        /*0014*/ 	.word	0x00000000


	//----- nvinfo : EIATTR_FRAME_SIZE
	.align		4
.L_5:
        /*0018*/ 	.byte	0x04, 0x11
        /*001a*/ 	.short	(.L_7 - .L_6)
	.align		4
.L_6:
        /*001c*/ 	.word	index@(triton_poi_fused__native_batch_norm_legit_no_training_relu_8)
        /*0020*/ 	.word	0x00000000


	//----- nvinfo : EIATTR_MIN_STACK_SIZE
	.align		4
.L_7:
        /*0024*/ 	.byte	0x04, 0x12
        /*0026*/ 	.short	(.L_9 - .L_8)
	.align		4
.L_8:
        /*0028*/ 	.word	index@(triton_poi_fused__native_batch_norm_legit_no_training_relu_8)
        /*002c*/ 	.word	0x00000000
.L_9:


//--------------------- .nv.info.triton_poi_fused__native_batch_norm_legit_no_training_relu_8 --------------------------
	.section	.nv.info.triton_poi_fused__native_batch_norm_legit_no_training_relu_8,"",@"SHT_CUDA_INFO"
	.sectionflags	@""
	.align	4


	//----- nvinfo : EIATTR_CUDA_API_VERSION
	.align		4
        /*0000*/ 	.byte	0x04, 0x37
        /*0002*/ 	.short	(.L_11 - .L_10)
.L_10:
        /*0004*/ 	.word	0x0000007c


	//----- nvinfo : EIATTR_KPARAM_INFO
	.align		4
.L_11:
        /*0008*/ 	.byte	0x04, 0x17
        /*000a*/ 	.short	(.L_13 - .L_12)
.L_12:
        /*000c*/ 	.word	0x00000000
        /*0010*/ 	.short	0x0006
        /*0012*/ 	.short	0x0030
        /*0014*/ 	.byte	0x00, 0xf0, 0x11, 0x00


	//----- nvinfo : EIATTR_KPARAM_INFO
	.align		4
.L_13:
        /*0018*/ 	.byte	0x04, 0x17
        /*001a*/ 	.short	(.L_15 - .L_14)
.L_14:
        /*001c*/ 	.word	0x00000000
        /*0020*/ 	.short	0x0005
        /*0022*/ 	.short	0x0028
        /*0024*/ 	.byte	0x00, 0xf4, 0x21, 0x00


	//----- nvinfo : EIATTR_KPARAM_INFO
	.align		4
.L_15:
        /*0028*/ 	.byte	0x04, 0x17
        /*002a*/ 	.short	(.L_17 - .L_16)
.L_16:
        /*002c*/ 	.word	0x00000000
        /*0030*/ 	.short	0x0004
        /*0032*/ 	.short	0x0020
        /*0034*/ 	.byte	0x00, 0xf4, 0x21, 0x00


	//----- nvinfo : EIATTR_KPARAM_INFO
	.align		4
.L_17:
        /*0038*/ 	.byte	0x04, 0x17
        /*003a*/ 	.short	(.L_19 - .L_18)
.L_18:
        /*003c*/ 	.word	0x00000000
        /*0040*/ 	.short	0x0003
        /*0042*/ 	.short	0x0018
        /*0044*/ 	.byte	0x00, 0xf4, 0x21, 0x00


	//----- nvinfo : EIATTR_KPARAM_INFO
	.align		4
.L_19:
        /*0048*/ 	.byte	0x04, 0x17
        /*004a*/ 	.short	(.L_21 - .L_20)
.L_20:
        /*004c*/ 	.word	0x00000000
        /*0050*/ 	.short	0x0002
        /*0052*/ 	.short	0x0010
        /*0054*/ 	.byte	0x00, 0xf4, 0x21, 0x00


	//----- nvinfo : EIATTR_KPARAM_INFO
	.align		4
.L_21:
        /*0058*/ 	.byte	0x04, 0x17
        /*005a*/ 	.short	(.L_23 - .L_22)
.L_22:
        /*005c*/ 	.word	0x00000000
        /*0060*/ 	.short	0x0001
        /*0062*/ 	.short	0x0008
        /*0064*/ 	.byte	0x00, 0xf4, 0x21, 0x00


	//----- nvinfo : EIATTR_KPARAM_INFO
	.align		4
.L_23:
        /*0068*/ 	.byte	0x04, 0x17
        /*006a*/ 	.short	(.L_25 - .L_24)
.L_24:
        /*006c*/ 	.word	0x00000000
        /*0070*/ 	.short	0x0000
        /*0072*/ 	.short	0x0000
        /*0074*/ 	.byte	0x00, 0xf4, 0x21, 0x00


	//----- nvinfo : EIATTR_SPARSE_MMA_MASK
	.align		4
.L_25:
        /*0078*/ 	.byte	0x03, 0x50
        /*007a*/ 	.short	0x0000


	//----- nvinfo : EIATTR_MAXREG_COUNT
	.align		4
        /*007c*/ 	.byte	0x03, 0x1b
        /*007e*/ 	.short	0x00ff


	//----- nvinfo : EIATTR_EXIT_INSTR_OFFSETS
	.align		4
        /*0080*/ 	.byte	0x04, 0x1c
        /*0082*/ 	.short	(.L_27 - .L_26)


	//   ....[0]....
.L_26:
        /*0084*/ 	.word	0x00000b30


	//   ....[1]....
        /*0088*/ 	.word	0x00000b50


	//----- nvinfo : EIATTR_REQNTID
	.align		4
.L_27:
        /*008c*/ 	.byte	0x04, 0x10
        /*008e*/ 	.short	(.L_29 - .L_28)
.L_28:
        /*0090*/ 	.word	0x00000080
        /*0094*/ 	.word	0x00000001
        /*0098*/ 	.word	0x00000001


	//----- nvinfo : EIATTR_CBANK_PARAM_SIZE
	.align		4
.L_29:
        /*009c*/ 	.byte	0x03, 0x19
        /*009e*/ 	.short	0x0034


	//----- nvinfo : EIATTR_PARAM_CBANK
	.align		4
        /*00a0*/ 	.byte	0x04, 0x0a
        /*00a2*/ 	.short	(.L_31 - .L_30)
	.align		4
.L_30:
        /*00a4*/ 	.word	index@(.nv.constant0.triton_poi_fused__native_batch_norm_legit_no_training_relu_8)
        /*00a8*/ 	.short	0x0210
        /*00aa*/ 	.short	0x0034


	//----- nvinfo : EIATTR_SW_WAR
	.align		4
.L_31:
        /*00ac*/ 	.byte	0x04, 0x36
        /*00ae*/ 	.short	(.L_33 - .L_32)
.L_32:
        /*00b0*/ 	.word	0x00000008
.L_33:


//--------------------- .nv.callgraph             --------------------------
	.section	.nv.callgraph,"",@"SHT_CUDA_CALLGRAPH"
	.align	4
	.sectionentsize	8
	.align		4
        /*0000*/ 	.word	0x00000000
	.align		4
        /*0004*/ 	.word	0xffffffff
	.align		4
        /*0008*/ 	.word	0x00000000
	.align		4
        /*000c*/ 	.word	0xfffffffe
	.align		4
        /*0010*/ 	.word	0x00000000
	.align		4
        /*0014*/ 	.word	0xfffffffd
	.align		4
        /*0018*/ 	.word	0x00000000
	.align		4
        /*001c*/ 	.word	0xfffffffc


//--------------------- .nv.constant4             --------------------------
	.section	.nv.constant4,"a",@progbits
	.align	8
	.align		8
.nv.constant4:
        /*0000*/ 	.dword	_$_str
	.align		8
        /*0008*/ 	.dword	_$_str_$_2


//--------------------- .text.triton_poi_fused__native_batch_norm_legit_no_training_relu_8 --------------------------
	.section	.text.triton_poi_fused__native_batch_norm_legit_no_training_relu_8,"ax",@progbits
	.align	128
        .global         triton_poi_fused__native_batch_norm_legit_no_training_relu_8
        .type           triton_poi_fused__native_batch_norm_legit_no_training_relu_8,@function
        .size           triton_poi_fused__native_batch_norm_legit_no_training_relu_8,(.L_x_1 - triton_poi_fused__native_batch_norm_legit_no_training_relu_8)
        .other          triton_poi_fused__native_batch_norm_legit_no_training_relu_8,@"STO_CUDA_ENTRY STV_DEFAULT"
triton_poi_fused__native_batch_norm_legit_no_training_relu_8:
.text.triton_poi_fused__native_batch_norm_legit_no_training_relu_8:
[----:B------:R-:W0:Y:S02]  /*0000*/  LDC R1, c[0x0][0x28] ;  /* 0x00000a00ff017b82 */ /* 0x000e240000000800 */
[----:B------:R-:W1:Y:S01]  /*0010*/  S2R R0, SR_TID.X ;  /* 0x0000000000007919 */ /* 0x000e620000002100 */
[----:B------:R-:W2:Y:S01]  /*0020*/  LDC.64 R28, c[0x0][0x220] ;  /* 0x00008800ff1c7b82 */ /* 0x000ea20000000a00 */
[----:B------:R-:W3:Y:S07]  /*0030*/  S2R R3, SR_CTAID.X ;  /* 0x0000000000037919 */ /* 0x000eee0000002500 */
[----:B------:R-:W4:Y:S01]  /*0040*/  LDC.64 R32, c[0x0][0x210] ;  /* 0x00008400ff207b82 */ /* 0x000f220000000a00 */
[----:B------:R-:W-:Y:S01]  /*0050*/  ULDC.64 UR4, c[0x0][0x208] ;  /* 0x0000820000047ab9 */ /* 0x000fe20000000a00 */
[----:B------:R-:W-:-:S02]  /*0060*/  CS2R R4, SRZ ;  /* 0x0000000000047805 */ /* 0x000fc4000001ff00 */
[----:B------:R-:W-:Y:S02]  /*0070*/  CS2R R6, SRZ ;  /* 0x0000000000067805 */ /* 0x000fe4000001ff00 */
[----:B------:R-:W-:Y:S02]  /*0080*/  CS2R R8, SRZ ;  /* 0x0000000000087805 */ /* 0x000fe4000001ff00 */
[----:B------:R-:W-:Y:S01]  /*0090*/  CS2R R10, SRZ ;  /* 0x00000000000a7805 */ /* 0x000fe2000001ff00 */
[----:B------:R-:W5:Y:S01]  /*00a0*/  LDC.64 R30, c[0x0][0x218] ;  /* 0x00008600ff1e7b82 */ /* 0x000f620000000a00 */
[----:B-1----:R-:W-:-:S04]  /*00b0*/  SHF.L.U32 R0, R0, 0x2, RZ ;  /* 0x0000000200007819 */ /* 0x002fc800000006ff */
[----:B------:R-:W-:Y:S02]  /*00c0*/  LOP3.LUT R0, R0, 0x1fc, RZ, 0xc0, !PT ;  /* 0x000001fc00007812 */ /* 0x000fe400078ec0ff */
[----:B---3--:R-:W-:Y:S02]  /*00d0*/  SHF.R.S32.HI R2, RZ, 0x15, R3 ;  /* 0x00000015ff027819 */ /* 0x008fe40000011403 */
[----:B------:R-:W-:Y:S02]  /*00e0*/  LEA R0, R3, R0, 0xa ;  /* 0x0000000003007211 */ /* 0x000fe400078e50ff */
[----:B------:R-:W-:Y:S02]  /*00f0*/  SGXT R3, R2, 0x1 ;  /* 0x000000010203781a */ /* 0x000fe40000000200 */
[----:B------:R-:W-:Y:S02]  /*0100*/  ISETP.GE.AND P1, PT, R0, 0x34900, PT ;  /* 0x000349000000780c */ /* 0x000fe40003f26270 */
[----:B------:R-:W-:-:S02]  /*0110*/  CS2R R12, SRZ ;  /* 0x00000000000c7805 */ /* 0x000fc4000001ff00 */
[----:B------:R-:W-:Y:S02]  /*0120*/  LEA.HI R3, R3, R0, RZ, 0x6 ;  /* 0x0000000003037211 */ /* 0x000fe400078f30ff */
[----:B------:R-:W-:Y:S01]  /*0130*/  CS2R R14, SRZ ;  /* 0x00000000000e7805 */ /* 0x000fe2000001ff00 */
[----:B----4-:R-:W-:Y:S01]  /*0140*/  IMAD.WIDE R32, R0, 0x4, R32 ;  /* 0x0000000400207825 */ /* 0x010fe200078e0220 */
[----:B------:R-:W-:-:S04]  /*0150*/  LOP3.LUT R3, R3, 0xffffffc0, RZ, 0xc0, !PT ;  /* 0xffffffc003037812 */ /* 0x000fc800078ec0ff */
[----:B------:R-:W-:Y:S01]  /*0160*/  IADD3 R2, R0, -R3, RZ ;  /* 0x8000000300027210 */ /* 0x000fe20007ffe0ff */
[----:B------:R-:W3:Y:S04]  /*0170*/  @!P1 LDG.E.128 R4, desc[UR4][R32.64] ;  /* 0x0000000420049981 */ /* 0x000ee8000c1e1d00 */
[----:B--2---:R-:W-:-:S04]  /*0180*/  IMAD.WIDE R28, R2, 0x4, R28 ;  /* 0x00000004021c7825 */ /* 0x004fc800078e021c */
[----:B-----5:R-:W-:Y:S01]  /*0190*/  IMAD.WIDE R30, R2, 0x4, R30 ;  /* 0x00000004021e7825 */ /* 0x020fe200078e021e */
[----:B------:R-:W2:Y:S04]  /*01a0*/  @!P1 LDG.E.EL.128 R12, desc[UR4][R28.64] ;  /* 0x000000041c0c9981 */ /* 0x000ea8000c2e1d00 */
[----:B------:R-:W3:Y:S01]  /*01b0*/  @!P1 LDG.E.EL.128 R8, desc[UR4][R30.64] ;  /* 0x000000041e089981 */ /* 0x000ee2000c2e1d00 */
[----:B------:R-:W-:-:S04]  /*01c0*/  IADD3 R3, R0, 0x200, RZ ;  /* 0x0000020000037810 */ /* 0x000fc80007ffe0ff */
[----:B------:R-:W-:Y:S02]  /*01d0*/  ISETP.GE.AND P0, PT, R3, 0x34900, PT ;  /* 0x000349000300780c */ /* 0x000fe40003f06270 */
[----:B------:R-:W-:Y:S02]  /*01e0*/  CS2R R24, SRZ ;  /* 0x0000000000187805 */ /* 0x000fe4000001ff00 */
[----:B------:R-:W-:Y:S02]  /*01f0*/  CS2R R26, SRZ ;  /* 0x00000000001a7805 */ /* 0x000fe4000001ff00 */
[----:B------:R-:W-:Y:S02]  /*0200*/  CS2R R16, SRZ ;  /* 0x0000000000107805 */ /* 0x000fe4000001ff00 */
[----:B------:R-:W-:Y:S02]  /*0210*/  CS2R R18, SRZ ;  /* 0x0000000000127805 */ /* 0x000fe4000001ff00 */
[----:B------:R-:W-:-:S02]  /*0220*/  CS2R R20, SRZ ;  /* 0x0000000000147805 */ /* 0x000fc4000001ff00 */
[----:B------:R-:W-:Y:S01]  /*0230*/  CS2R R22, SRZ ;  /* 0x0000000000167805 */ /* 0x000fe2000001ff00 */
[----:B------:R-:W4:Y:S04]  /*0240*/  @!P0 LDG.E.EL.128 R24, desc[UR4][R28.64] ;  /* 0x000000041c188981 */ /* 0x000f28000c2e1d00 */
[----:B------:R-:W5:Y:S04]  /*0250*/  @!P0 LDG.E.128 R16, desc[UR4][R32.64+0x800] ;  /* 0x0008000420108981 */ /* 0x000f68000c1e1d00 */
[----:B------:R1:W5:Y:S01]  /*0260*/  @!P0 LDG.E.EL.128 R20, desc[UR4][R30.64] ;  /* 0x000000041e148981 */ /* 0x000362000c2e1d00 */
[----:B------:R-:W-:Y:S01]  /*0270*/  HFMA2.MMA R3, -RZ, RZ, 1.625, 0 ;  /* 0x3e800000ff037435 */ /* 0x000fe200000001ff */
[----:B-1----:R-:W1:Y:S02]  /*0280*/  LDC.64 R30, c[0x0][0x230] ;  /* 0x00008c00ff1e7b82 */ /* 0x002e640000000a00 */
[----:B-1----:R-:W-:-:S04]  /*0290*/  IMAD.WIDE R30, R2, 0x4, R30 ;  /* 0x00000004021e7825 */ /* 0x002fc800078e021e */
[----:B--2---:R-:W-:Y:S01]  /*02a0*/  FADD R12, R12, 9.9999997473787516356e-06 ;  /* 0x3727c5ac0c0c7421 */ /* 0x004fe20000000000 */
[----:B---3--:R-:W-:-:S05]  /*02b0*/  FADD R5, -R9, R5 ;  /* 0x0000000509057221 */ /* 0x008fca0000000100 */
[----:B------:R-:W1:Y:S01]  /*02c0*/  MUFU.SQRT R12, R12 ;  /* 0x0000000c000c7308 */ /* 0x000e620000002000 */
[----:B------:R-:W-:Y:S01]  /*02d0*/  FADD R9, R13, 9.9999997473787516356e-06 ;  /* 0x3727c5ac0d097421 */ /* 0x000fe20000000000 */
[----:B------:R-:W-:Y:S01]  /*02e0*/  FADD R4, -R8, R4 ;  /* 0x0000000408047221 */ /* 0x000fe20000000100 */
[----:B------:R-:W-:Y:S01]  /*02f0*/  FADD R8, R14, 9.9999997473787516356e-06 ;  /* 0x3727c5ac0e087421 */ /* 0x000fe20000000000 */
[----:B------:R-:W-:-:S04]  /*0300*/  FADD R14, R15, 9.9999997473787516356e-06 ;  /* 0x3727c5ac0f0e7421 */ /* 0x000fc80000000000 */
[----:B------:R-:W2:Y:S01]  /*0310*/  MUFU.SQRT R9, R9 ;  /* 0x0000000900097308 */ /* 0x000ea20000002000 */
[----:B-1----:R-:W-:-:S07]  /*0320*/  FSETP.GT.AND P5, PT, R12, 8.50705917302346158658e+37, PT ;  /* 0x7e8000000c00780b */ /* 0x002fce0003fa4000 */
[----:B------:R-:W1:Y:S01]  /*0330*/  MUFU.SQRT R8, R8 ;  /* 0x0000000800087308 */ /* 0x000e620000002000 */
[----:B------:R-:W-:Y:S01]  /*0340*/  FSETP.GEU.AND P2, PT, R12, 1.175494350822287508e-38, PT ;  /* 0x008000000c00780b */ /* 0x000fe20003f4e000 */
[----:B----4-:R-:W-:-:S06]  /*0350*/  FADD R24, R24, 9.9999997473787516356e-06 ;  /* 0x3727c5ac18187421 */ /* 0x010fcc0000000000 */
[----:B------:R-:W3:Y:S01]  /*0360*/  MUFU.SQRT R14, R14 ;  /* 0x0000000e000e7308 */ /* 0x000ee20000002000 */
[C---:B--2---:R-:W-:Y:S01]  /*0370*/  FSETP.GT.AND P3, PT, R9.reuse, 8.50705917302346158658e+37, PT ;  /* 0x7e8000000900780b */ /* 0x044fe20003f64000 */
[----:B------:R-:W-:Y:S01]  /*0380*/  FADD R10, -R10, R6 ;  /* 0x000000060a0a7221 */ /* 0x000fe20000000100 */
[----:B------:R-:W-:Y:S01]  /*0390*/  FSETP.GEU.AND P4, PT, R9, 1.175494350822287508e-38, PT ;  /* 0x008000000900780b */ /* 0x000fe20003f8e000 */
[----:B------:R-:W-:Y:S01]  /*03a0*/  @P5 FMUL R12, R12, 0.25 ;  /* 0x3e8000000c0c5820 */ /* 0x000fe20000400000 */
[----:B------:R-:W-:-:S03]  /*03b0*/  FSEL R6, R3, 1, P5 ;  /* 0x3f80000003067808 */ /* 0x000fc60002800000 */
[----:B------:R-:W2:Y:S01]  /*03c0*/  MUFU.SQRT R15, R24 ;  /* 0x00000018000f7308 */ /* 0x000ea20000002000 */
[----:B------:R-:W-:Y:S01]  /*03d0*/  FADD R13, R25, 9.9999997473787516356e-06 ;  /* 0x3727c5ac190d7421 */ /* 0x000fe20000000000 */
[----:B------:R-:W-:Y:S01]  /*03e0*/  FADD R26, R26, 9.9999997473787516356e-06 ;  /* 0x3727c5ac1a1a7421 */ /* 0x000fe20000000000 */
[----:B------:R-:W-:Y:S01]  /*03f0*/  @!P2 FMUL R12, R12, 16777216 ;  /* 0x4b8000000c0ca820 */ /* 0x000fe20000400000 */
[----:B------:R-:W-:Y:S01]  /*0400*/  @!P2 FMUL R6, R6, 16777216 ;  /* 0x4b8000000606a820 */ /* 0x000fe20000400000 */
[----:B-1----:R-:W-:Y:S01]  /*0410*/  FSETP.GT.AND P6, PT, R8, 8.50705917302346158658e+37, PT ;  /* 0x7e8000000800780b */ /* 0x002fe20003fc4000 */
[----:B-----5:R-:W-:Y:S01]  /*0420*/  FADD R16, -R20, R16 ;  /* 0x0000001014107221 */ /* 0x020fe20000000100 */
[----:B---3--:R-:W-:Y:S01]  /*0430*/  FSETP.GT.AND P2, PT, R14, 8.50705917302346158658e+37, PT ;  /* 0x7e8000000e00780b */ /* 0x008fe20003f44000 */
[----:B------:R-:W1:Y:S01]  /*0440*/  MUFU.SQRT R13, R13 ;  /* 0x0000000d000d7308 */ /* 0x000e620000002000 */
[----:B------:R-:W-:Y:S01]  /*0450*/  FSEL R20, R3, 1, P3 ;  /* 0x3f80000003147808 */ /* 0x000fe20001800000 */
[----:B------:R-:W-:Y:S01]  /*0460*/  @P3 FMUL R9, R9, 0.25 ;  /* 0x3e80000009093820 */ /* 0x000fe20000400000 */
[----:B------:R-:W-:-:S02]  /*0470*/  FSETP.GEU.AND P5, PT, R8, 1.175494350822287508e-38, PT ;  /* 0x008000000800780b */ /* 0x000fc40003fae000 */
[----:B------:R-:W-:-:S03]  /*0480*/  FSETP.GEU.AND P3, PT, R14, 1.175494350822287508e-38, PT ;  /* 0x008000000e00780b */ /* 0x000fc60003f6e000 */
[----:B------:R-:W3:Y:S01]  /*0490*/  MUFU.SQRT R25, R26 ;  /* 0x0000001a00197308 */ /* 0x000ee20000002000 */
[----:B------:R-:W-:Y:S01]  /*04a0*/  @!P4 FMUL R9, R9, 16777216 ;  /* 0x4b8000000909c820 */ /* 0x000fe20000400000 */
[----:B------:R-:W-:Y:S01]  /*04b0*/  @!P4 FMUL R20, R20, 16777216 ;  /* 0x4b8000001414c820 */ /* 0x000fe20000400000 */
[----:B--2---:R-:W-:Y:S01]  /*04c0*/  FSETP.GT.AND P4, PT, R15, 8.50705917302346158658e+37, PT ;  /* 0x7e8000000f00780b */ /* 0x004fe20003f84000 */
[----:B------:R-:W-:Y:S01]  /*04d0*/  FADD R11, -R11, R7 ;  /* 0x000000070b0b7221 */ /* 0x000fe20000000100 */
[C---:B------:R-:W-:Y:S01]  /*04e0*/  FSEL R24, R3.reuse, 1, P6 ;  /* 0x3f80000003187808 */ /* 0x040fe20003000000 */
[----:B------:R-:W-:Y:S02]  /*04f0*/  @P6 FMUL R8, R8, 0.25 ;  /* 0x3e80000008086820 */ /* 0x000fe40000400000 */
[----:B------:R2:W4:Y:S01]  /*0500*/  MUFU.RCP R7, R12 ;  /* 0x0000000c00077308 */ /* 0x0005220000001000 */
[----:B------:R-:W-:Y:S01]  /*0510*/  @P2 FMUL R14, R14, 0.25 ;  /* 0x3e8000000e0e2820 */ /* 0x000fe20000400000 */
[----:B------:R-:W-:Y:S01]  /*0520*/  @!P5 FMUL R8, R8, 16777216 ;  /* 0x4b8000000808d820 */ /* 0x000fe20000400000 */
[----:B------:R-:W-:Y:S01]  /*0530*/  @!P5 FMUL R24, R24, 16777216 ;  /* 0x4b8000001818d820 */ /* 0x000fe20000400000 */
[----:B--2---:R-:W-:Y:S01]  /*0540*/  FSEL R12, R3, 1, P2 ;  /* 0x3f800000030c7808 */ /* 0x004fe20001000000 */
[----:B------:R-:W-:Y:S01]  /*0550*/  @!P3 FMUL R14, R14, 16777216 ;  /* 0x4b8000000e0eb820 */ /* 0x000fe20000400000 */
[----:B-1----:R-:W-:-:S03]  /*0560*/  FSETP.GT.AND P5, PT, R13, 8.50705917302346158658e+37, PT ;  /* 0x7e8000000d00780b */ /* 0x002fc60003fa4000 */
[----:B------:R-:W-:Y:S01]  /*0570*/  @!P3 FMUL R12, R12, 16777216 ;  /* 0x4b8000000c0cb820 */ /* 0x000fe20000400000 */
[----:B---3--:R-:W-:Y:S01]  /*0580*/  FSETP.GT.AND P3, PT, R25, 8.50705917302346158658e+37, PT ;  /* 0x7e8000001900780b */ /* 0x008fe20003f64000 */
[----:B------:R-:W-:Y:S01]  /*0590*/  FADD R17, -R21, R17 ;  /* 0x0000001115117221 */ /* 0x000fe20000000100 */
[C---:B------:R-:W-:Y:S01]  /*05a0*/  FSETP.GEU.AND P6, PT, R15.reuse, 1.175494350822287508e-38, PT ;  /* 0x008000000f00780b */ /* 0x040fe20003fce000 */
[----:B------:R-:W-:Y:S01]  /*05b0*/  @P4 FMUL R15, R15, 0.25 ;  /* 0x3e8000000f0f4820 */ /* 0x000fe20000400000 */
[----:B------:R-:W-:Y:S01]  /*05c0*/  FSEL R21, R3, 1, P4 ;  /* 0x3f80000003157808 */ /* 0x000fe20002000000 */
[----:B------:R-:W1:Y:S01]  /*05d0*/  MUFU.RCP R29, R14 ;  /* 0x0000000e001d7308 */ /* 0x000e620000001000 */
[----:B------:R-:W-:Y:S02]  /*05e0*/  FSETP.GEU.AND P2, PT, R13, 1.175494350822287508e-38, PT ;  /* 0x008000000d00780b */ /* 0x000fe40003f4e000 */
[----:B------:R-:W-:Y:S01]  /*05f0*/  FSETP.GEU.AND P4, PT, R25, 1.175494350822287508e-38, PT ;  /* 0x008000001900780b */ /* 0x000fe20003f8e000 */
[----:B------:R-:W-:-:S04]  /*0600*/  FADD R23, -R23, R19 ;  /* 0x0000001317177221 */ /* 0x000fc80000000100 */
[----:B------:R-:W2:Y:S01]  /*0610*/  MUFU.RCP R33, R8 ;  /* 0x0000000800217308 */ /* 0x000ea20000001000 */
[----:B----4-:R-:W-:Y:S01]  /*0620*/  FMUL R19, R7, R6 ;  /* 0x0000000607137220 */ /* 0x010fe20000400000 */
[----:B------:R-:W-:Y:S01]  /*0630*/  @P5 FMUL R13, R13, 0.25 ;  /* 0x3e8000000d0d5820 */ /* 0x000fe20000400000 */
[----:B------:R-:W3:Y:S01]  /*0640*/  LDC.64 R6, c[0x0][0x228] ;  /* 0x00008a00ff067b82 */ /* 0x000ee20000000a00 */
[----:B------:R-:W-:-:S04]  /*0650*/  @P3 FMUL R25, R25, 0.25 ;  /* 0x3e80000019193820 */ /* 0x000fc80000400000 */
[----:B------:R-:W4:Y:S01]  /*0660*/  MUFU.RCP R9, R9 ;  /* 0x0000000900097308 */ /* 0x000f220000001000 */
[----:B------:R-:W-:Y:S01]  /*0670*/  @!P6 FMUL R15, R15, 16777216 ;  /* 0x4b8000000f0fe820 */ /* 0x000fe20000400000 */
[----:B------:R-:W-:Y:S01]  /*0680*/  @!P2 FMUL R13, R13, 16777216 ;  /* 0x4b8000000d0da820 */ /* 0x000fe20000400000 */
[----:B------:R-:W-:Y:S01]  /*0690*/  @!P4 FMUL R25, R25, 16777216 ;  /* 0x4b8000001919c820 */ /* 0x000fe20000400000 */
[----:B-1----:R-:W-:Y:S01]  /*06a0*/  FMUL R12, R29, R12 ;  /* 0x0000000c1d0c7220 */ /* 0x002fe20000400000 */
[----:B--2---:R-:W-:-:S03]  /*06b0*/  FMUL R33, R33, R24 ;  /* 0x0000001821217220 */ /* 0x004fc60000400000 */
[----:B------:R1:W2:Y:S08]  /*06c0*/  MUFU.RCP R8, R15 ;  /* 0x0000000f00087308 */ /* 0x0002b00000001000 */
[----:B------:R-:W5:Y:S01]  /*06d0*/  MUFU.RCP R26, R13 ;  /* 0x0000000d001a7308 */ /* 0x000f620000001000 */
[----:B----4-:R-:W-:Y:S01]  /*06e0*/  FMUL R24, R9, R20 ;  /* 0x0000001409187220 */ /* 0x010fe20000400000 */
[----:B-1----:R-:W-:-:S06]  /*06f0*/  FMUL R15, R33, R10 ;  /* 0x0000000a210f7220 */ /* 0x002fcc0000400000 */
[----:B------:R2:W1:Y:S01]  /*0700*/  MUFU.RCP R29, R25 ;  /* 0x00000019001d7308 */ /* 0x0004620000001000 */
[C---:B------:R-:W-:Y:S02]  /*0710*/  FSEL R9, R3.reuse, 1, P5 ;  /* 0x3f80000003097808 */ /* 0x040fe40002800000 */
[----:B------:R-:W-:Y:S01]  /*0720*/  FSEL R10, R3, 1, P3 ;  /* 0x3f800000030a7808 */ /* 0x000fe20001800000 */
[----:B------:R-:W-:Y:S02]  /*0730*/  @!P6 FMUL R21, R21, 16777216 ;  /* 0x4b8000001515e820 */ /* 0x000fe40000400000 */
[----:B------:R-:W-:Y:S02]  /*0740*/  @!P2 FMUL R9, R9, 16777216 ;  /* 0x4b8000000909a820 */ /* 0x000fe40000400000 */
[----:B------:R-:W-:Y:S01]  /*0750*/  @!P4 FMUL R10, R10, 16777216 ;  /* 0x4b8000000a0ac820 */ /* 0x000fe20000400000 */
[----:B------:R-:W-:Y:S01]  /*0760*/  FMUL R12, R12, R11 ;  /* 0x0000000b0c0c7220 */ /* 0x000fe20000400000 */
[----:B------:R-:W-:Y:S01]  /*0770*/  FMUL R24, R24, R5 ;  /* 0x0000000518187220 */ /* 0x000fe20000400000 */
[----:B------:R-:W-:Y:S01]  /*0780*/  FMUL R19, R19, R4 ;  /* 0x0000000413137220 */ /* 0x000fe20000400000 */
[----:B--2---:R-:W-:Y:S01]  /*0790*/  FMUL R25, R8, R21 ;  /* 0x0000001508197220 */ /* 0x004fe20000400000 */
[----:B-----5:R-:W-:Y:S01]  /*07a0*/  FMUL R26, R26, R9 ;  /* 0x000000091a1a7220 */ /* 0x020fe20000400000 */
[----:B---3--:R-:W-:-:S04]  /*07b0*/  IMAD.WIDE R32, R2, 0x4, R6 ;  /* 0x0000000402207825 */ /* 0x008fc800078e0206 */
[----:B-1----:R-:W-:Y:S01]  /*07c0*/  FMUL R29, R29, R10 ;  /* 0x0000000a1d1d7220 */ /* 0x002fe20000400000 */
[----:B------:R-:W-:Y:S02]  /*07d0*/  CS2R R8, SRZ ;  /* 0x0000000000087805 */ /* 0x000fe4000001ff00 */
[----:B------:R-:W-:Y:S02]  /*07e0*/  CS2R R10, SRZ ;  /* 0x00000000000a7805 */ /* 0x000fe4000001ff00 */
[----:B------:R-:W-:Y:S02]  /*07f0*/  CS2R R4, SRZ ;  /* 0x0000000000047805 */ /* 0x000fe4000001ff00 */
[----:B------:R-:W-:Y:S02]  /*0800*/  CS2R R6, SRZ ;  /* 0x0000000000067805 */ /* 0x000fe4000001ff00 */
[----:B------:R-:W2:Y:S04]  /*0810*/  @!P1 LDG.E.EL.128 R8, desc[UR4][R32.64] ;  /* 0x0000000420089981 */ /* 0x000ea8000c2e1d00 */
[----:B------:R-:W2:Y:S01]  /*0820*/  @!P1 LDG.E.EL.128 R4, desc[UR4][R30.64] ;  /* 0x000000041e049981 */ /* 0x000ea2000c2e1d00 */
[----:B------:R-:W-:-:S04]  /*0830*/  FADD R27, R27, 9.9999997473787516356e-06 ;  /* 0x3727c5ac1b1b7421 */ /* 0x000fc80000000000 */
[----:B------:R-:W1:Y:S02]  /*0840*/  MUFU.SQRT R20, R27 ;  /* 0x0000001b00147308 */ /* 0x000e640000002000 */
[C---:B-1----:R-:W-:Y:S02]  /*0850*/  FSETP.GT.AND P2, PT, R20.reuse, 8.50705917302346158658e+37, PT ;  /* 0x7e8000001400780b */ /* 0x042fe40003f44000 */
[----:B------:R-:W-:-:S11]  /*0860*/  FSETP.GEU.AND P3, PT, R20, 1.175494350822287508e-38, PT ;  /* 0x008000001400780b */ /* 0x000fd60003f6e000 */
[----:B------:R-:W-:-:S04]  /*0870*/  @P2 FMUL R20, R20, 0.25 ;  /* 0x3e80000014142820 */ /* 0x000fc80000400000 */
[----:B------:R-:W-:-:S06]  /*0880*/  @!P3 FMUL R20, R20, 16777216 ;  /* 0x4b8000001414b820 */ /* 0x000fcc0000400000 */
[----:B------:R-:W1:Y:S01]  /*0890*/  MUFU.RCP R20, R20 ;  /* 0x0000001400147308 */ /* 0x000e620000001000 */
[----:B------:R-:W-:-:S05]  /*08a0*/  FSEL R3, R3, 1, P2 ;  /* 0x3f80000003037808 */ /* 0x000fca0001000000 */
[----:B------:R-:W-:Y:S01]  /*08b0*/  @!P3 FMUL R3, R3, 16777216 ;  /* 0x4b8000000303b820 */ /* 0x000fe20000400000 */
[----:B------:R-:W-:-:S03]  /*08c0*/  FADD R18, -R22, R18 ;  /* 0x0000001216127221 */ /* 0x000fc60000000100 */
[----:B-1----:R-:W-:Y:S01]  /*08d0*/  FMUL R2, R20, R3 ;  /* 0x0000000314027220 */ /* 0x002fe20000400000 */
[----:B------:R-:W-:-:S03]  /*08e0*/  CS2R R20, SRZ ;  /* 0x0000000000147805 */ /* 0x000fc6000001ff00 */
[----:B------:R-:W-:Y:S01]  /*08f0*/  FMUL R2, R2, R23 ;  /* 0x0000001702027220 */ /* 0x000fe20000400000 */
[----:B------:R-:W-:-:S06]  /*0900*/  CS2R R22, SRZ ;  /* 0x0000000000167805 */ /* 0x000fcc000001ff00 */
[----:B------:R-:W3:Y:S01]  /*0910*/  @!P0 LDG.E.EL.128 R20, desc[UR4][R30.64] ;  /* 0x000000041e148981 */ /* 0x000ee2000c2e1d00 */
[----:B--2---:R-:W-:Y:S01]  /*0920*/  FFMA R6, R15, R10, R6 ;  /* 0x0000000a0f067223 */ /* 0x004fe20000000006 */
[----:B------:R-:W-:Y:S01]  /*0930*/  FFMA R7, R12, R11, R7 ;  /* 0x0000000b0c077223 */ /* 0x000fe20000000007 */
[----:B------:R-:W-:Y:S02]  /*0940*/  CS2R R12, SRZ ;  /* 0x00000000000c7805 */ /* 0x000fe4000001ff00 */
[----:B------:R-:W-:Y:S01]  /*0950*/  CS2R R14, SRZ ;  /* 0x00000000000e7805 */ /* 0x000fe2000001ff00 */
[----:B------:R-:W1:Y:S05]  /*0960*/  LDC.64 R10, c[0x0][0x238] ;  /* 0x00008e00ff0a7b82 */ /* 0x000e6a0000000a00 */
[----:B------:R-:W3:Y:S01]  /*0970*/  @!P0 LDG.E.EL.128 R12, desc[UR4][R32.64] ;  /* 0x00000004200c8981 */ /* 0x000ee2000c2e1d00 */
[----:B------:R-:W-:Y:S01]  /*0980*/  FFMA R5, R24, R9, R5 ;  /* 0x0000000918057223 */ /* 0x000fe20000000005 */
[----:B------:R-:W-:Y:S01]  /*0990*/  FFMA R4, R19, R8, R4 ;  /* 0x0000000813047223 */ /* 0x000fe20000000004 */
[----:B------:R-:W-:Y:S01]  /*09a0*/  FSETP.GEU.AND P2, PT, R7, RZ, PT ;  /* 0x000000ff0700720b */ /* 0x000fe20003f4e000 */
[----:B------:R-:W-:Y:S01]  /*09b0*/  FMUL R29, R29, R18 ;  /* 0x000000121d1d7220 */ /* 0x000fe20000400000 */
[----:B------:R-:W-:Y:S01]  /*09c0*/  FSETP.GEU.AND P3, PT, R6, RZ, PT ;  /* 0x000000ff0600720b */ /* 0x000fe20003f6e000 */
[----:B------:R-:W-:Y:S01]  /*09d0*/  FMUL R26, R26, R17 ;  /* 0x000000111a1a7220 */ /* 0x000fe20000400000 */
[----:B------:R-:W-:Y:S01]  /*09e0*/  FSETP.GEU.AND P4, PT, R5, RZ, PT ;  /* 0x000000ff0500720b */ /* 0x000fe20003f8e000 */
[----:B------:R-:W-:Y:S01]  /*09f0*/  FMUL R25, R25, R16 ;  /* 0x0000001019197220 */ /* 0x000fe20000400000 */
[----:B------:R-:W-:-:S02]  /*0a00*/  FSETP.GEU.AND P5, PT, R4, RZ, PT ;  /* 0x000000ff0400720b */ /* 0x000fc40003fae000 */
[----:B------:R-:W-:Y:S02]  /*0a10*/  SEL R7, R7, RZ, P2 ;  /* 0x000000ff07077207 */ /* 0x000fe40001000000 */
[----:B------:R-:W-:Y:S02]  /*0a20*/  SEL R6, R6, RZ, P3 ;  /* 0x000000ff06067207 */ /* 0x000fe40001800000 */
[----:B------:R-:W-:Y:S02]  /*0a30*/  SEL R5, R5, RZ, P4 ;  /* 0x000000ff05057207 */ /* 0x000fe40002000000 */
[----:B------:R-:W-:Y:S01]  /*0a40*/  SEL R4, R4, RZ, P5 ;  /* 0x000000ff04047207 */ /* 0x000fe20002800000 */
[----:B-1----:R-:W-:-:S05]  /*0a50*/  IMAD.WIDE R10, R0, 0x4, R10 ;  /* 0x00000004000a7825 */ /* 0x002fca00078e020a */
[----:B------:R1:W-:Y:S01]  /*0a60*/  @!P1 STG.E.128 desc[UR4][R10.64], R4 ;  /* 0x000000040a009986 */ /* 0x0003e2000c101d04 */
[----:B---3--:R-:W-:Y:S01]  /*0a70*/  FFMA R2, R2, R15, R23 ;  /* 0x0000000f02027223 */ /* 0x008fe20000000017 */
[----:B------:R-:W-:Y:S01]  /*0a80*/  FFMA R14, R29, R14, R22 ;  /* 0x0000000e1d0e7223 */ /* 0x000fe20000000016 */
[----:B------:R-:W-:Y:S01]  /*0a90*/  FFMA R13, R26, R13, R21 ;  /* 0x0000000d1a0d7223 */ /* 0x000fe20000000015 */
[----:B------:R-:W-:Y:S02]  /*0aa0*/  FFMA R12, R25, R12, R20 ;  /* 0x0000000c190c7223 */ /* 0x000fe40000000014 */
[----:B------:R-:W-:Y:S02]  /*0ab0*/  FSETP.GEU.AND P1, PT, R2, RZ, PT ;  /* 0x000000ff0200720b */ /* 0x000fe40003f2e000 */
[----:B------:R-:W-:Y:S02]  /*0ac0*/  FSETP.GEU.AND P2, PT, R14, RZ, PT ;  /* 0x000000ff0e00720b */ /* 0x000fe40003f4e000 */
[----:B------:R-:W-:-:S02]  /*0ad0*/  FSETP.GEU.AND P3, PT, R13, RZ, PT ;  /* 0x000000ff0d00720b */ /* 0x000fc40003f6e000 */
[----:B------:R-:W-:Y:S02]  /*0ae0*/  FSETP.GEU.AND P4, PT, R12, RZ, PT ;  /* 0x000000ff0c00720b */ /* 0x000fe40003f8e000 */
[----:B------:R-:W-:Y:S02]  /*0af0*/  SEL R15, R2, RZ, P1 ;  /* 0x000000ff020f7207 */ /* 0x000fe40000800000 */
[----:B------:R-:W-:Y:S02]  /*0b00*/  SEL R14, R14, RZ, P2 ;  /* 0x000000ff0e0e7207 */ /* 0x000fe40001000000 */
[----:B------:R-:W-:Y:S02]  /*0b10*/  SEL R13, R13, RZ, P3 ;  /* 0x000000ff0d0d7207 */ /* 0x000fe40001800000 */
[----:B------:R-:W-:Y:S01]  /*0b20*/  SEL R12, R12, RZ, P4 ;  /* 0x000000ff0c0c7207 */ /* 0x000fe20002000000 */
[----:B-1----:R-:W-:Y:S06]  /*0b30*/  @P0 EXIT ;  /* 0x000000000000094d */ /* 0x002fec0003800000 */
[----:B------:R-:W-:Y:S01]  /*0b40*/  STG.E.128 desc[UR4][R10.64+0x800], R12 ;  /* 0x0008000c0a007986 */ /* 0x000fe2000c101d04 */
[----:B------:R-:W-:Y:S05]  /*0b50*/  EXIT ;  /* 0x000000000000794d */ /* 0x000fea0003800000 */
.L_x_0:
[----:B------:R-:W-:-:S00]  /*0b60*/  BRA `(.L_x_0) ;  /* 0xfffffffc00fc7947 */ /* 0x000fc0000383ffff */
[----:B------:R-:W-:-:S00]  /*0b70*/  NOP ;  /* 0x0000000000007918 */ /* 0x000fc00000000000 */
        /* <DEDUP_REMOVED lines=8> */
.L_x_1:


//--------------------- .nv.global.init           --------------------------
	.section	.nv.global.init,"aw",@progbits
.nv.global.init:
	.type		_$_str,@object
	.size		_$_str,(_$_str_$_2 - _$_str)
_$_str:
        /*0000*/ 	.byte	0x5f, 0x5f, 0x43, 0x55, 0x44, 0x41, 0x5f, 0x46, 0x54, 0x5a, 0x00
	.type		_$_str_$_2,@object
	.size		_$_str_$_2,(.L_1 - _$_str_$_2)
_$_str_$_2:
        /*000b*/ 	.byte	0x5f, 0x5f, 0x43, 0x55, 0x44, 0x41, 0x5f, 0x50, 0x52, 0x45, 0x43, 0x5f, 0x53, 0x51, 0x52, 0x54
        /*001b*/ 	.byte	0x00
.L_1:


//--------------------- .nv.constant0.triton_poi_fused__native_batch_norm_legit_no_training_relu_8 --------------------------
	.section	.nv.constant0.triton_poi_fused__native_batch_norm_legit_no_training_relu_8,"a",@progbits
	.sectionflags	@""
	.align	4
.nv.constant0.triton_poi_fused__native_batch_norm_legit_no_training_relu_8:
	.zero		580
